	.headerflags	@"EF_CUDA_TEXMODE_UNIFIED EF_CUDA_64BIT_ADDRESS EF_CUDA_ACCELERATORS EF_CUDA_SM90 EF_CUDA_VIRTUAL_SM(EF_CUDA_SM90)"
	.elftype	@"ET_EXEC"


//--------------------- .nv.info                  --------------------------
	.section	.nv.info,"",@"SHT_CUDA_INFO"
	.align	4


	//----- nvinfo : EIATTR_REGCOUNT
	.align		4
        /*0000*/ 	.byte	0x04, 0x2f
        /*0002*/ 	.short	(.L_1 - .L_0)
	.align		4
.L_0:
        /*0004*/ 	.word	index@(triton_poi_fused_convolution_55)
        /*0008*/ 	.word	0x0000001b


	//----- nvinfo : EIATTR_MIN_STACK_SIZE
	.align		4
.L_1:
        /*000c*/ 	.byte	0x04, 0x12
        /*000e*/ 	.short	(.L_3 - .L_2)
	.align		4
.L_2:
        /*0010*/ 	.word	index@(triton_poi_fused_convolution_55)
        /*0014*/ 	.word	0x00000000


	//----- nvinfo : EIATTR_FRAME_SIZE
	.align		4
.L_3:
        /*0018*/ 	.byte	0x04, 0x11
        /*001a*/ 	.short	(.L_5 - .L_4)
	.align		4
.L_4:
        /*001c*/ 	.word	index@(triton_poi_fused_convolution_55)
        /*0020*/ 	.word	0x00000000


	//----- nvinfo : EIATTR_MIN_STACK_SIZE
	.align		4
.L_5:
        /*0024*/ 	.byte	0x04, 0x12
        /*0026*/ 	.short	(.L_7 - .L_6)
	.align		4
.L_6:
        /*0028*/ 	.word	index@(triton_poi_fused_convolution_55)
        /*002c*/ 	.word	0x00000000
.L_7:


//--------------------- .nv.info.triton_poi_fused_convolution_55 --------------------------
	.section	.nv.info.triton_poi_fused_convolution_55,"",@"SHT_CUDA_INFO"
	.sectionflags	@""
	.align	4


	//----- nvinfo : EIATTR_CUDA_API_VERSION
	.align		4
        /*0000*/ 	.byte	0x04, 0x37
        /*0002*/ 	.short	(.L_9 - .L_8)
.L_8:
        /*0004*/ 	.word	0x0000007c


	//----- nvinfo : EIATTR_KPARAM_INFO
	.align		4
.L_9:
        /*0008*/ 	.byte	0x04, 0x17
        /*000a*/ 	.short	(.L_11 - .L_10)
.L_10:
        /*000c*/ 	.word	0x00000000
        /*0010*/ 	.short	0x0003
        /*0012*/ 	.short	0x0014
        /*0014*/ 	.byte	0x00, 0xf0, 0x11, 0x00


	//----- nvinfo : EIATTR_KPARAM_INFO
	.align		4
.L_11:
        /*0018*/ 	.byte	0x04, 0x17
        /*001a*/ 	.short	(.L_13 - .L_12)
.L_12:
        /*001c*/ 	.word	0x00000000
        /*0020*/ 	.short	0x0002
        /*0022*/ 	.short	0x0010
        /*0024*/ 	.byte	0x00, 0xf0, 0x11, 0x00


	//----- nvinfo : EIATTR_KPARAM_INFO
	.align		4
.L_13:
        /*0028*/ 	.byte	0x04, 0x17
        /*002a*/ 	.short	(.L_15 - .L_14)
.L_14:
        /*002c*/ 	.word	0x00000000
        /*0030*/ 	.short	0x0001
        /*0032*/ 	.short	0x0008
        /*0034*/ 	.byte	0x00, 0xf4, 0x21, 0x00


	//----- nvinfo : EIATTR_KPARAM_INFO
	.align		4
.L_15:
        /*0038*/ 	.byte	0x04, 0x17
        /*003a*/ 	.short	(.L_17 - .L_16)
.L_16:
        /*003c*/ 	.word	0x00000000
        /*0040*/ 	.short	0x0000
        /*0042*/ 	.short	0x0000
        /*0044*/ 	.byte	0x00, 0xf4, 0x21, 0x00


	//----- nvinfo : EIATTR_SPARSE_MMA_MASK
	.align		4
.L_17:
        /*0048*/ 	.byte	0x03, 0x50
        /*004a*/ 	.short	0x0000


	//----- nvinfo : EIATTR_MAXREG_COUNT
	.align		4
        /*004c*/ 	.byte	0x03, 0x1b
        /*004e*/ 	.short	0x00ff


	//----- nvinfo : EIATTR_EXIT_INSTR_OFFSETS
	.align		4
        /*0050*/ 	.byte	0x04, 0x1c
        /*0052*/ 	.short	(.L_19 - .L_18)


	//   ....[0]....
.L_18:
        /*0054*/ 	.word	0x000005b0


	//   ....[1]....
        /*0058*/ 	.word	0x00000600


	//----- nvinfo : EIATTR_REQNTID
	.align		4
.L_19:
        /*005c*/ 	.byte	0x04, 0x10
        /*005e*/ 	.short	(.L_21 - .L_20)
.L_20:
        /*0060*/ 	.word	0x00000080
        /*0064*/ 	.word	0x00000001
        /*0068*/ 	.word	0x00000001


	//----- nvinfo : EIATTR_CBANK_PARAM_SIZE
	.align		4
.L_21:
        /*006c*/ 	.byte	0x03, 0x19
        /*006e*/ 	.short	0x0018


	//----- nvinfo : EIATTR_PARAM_CBANK
	.align		4
        /*0070*/ 	.byte	0x04, 0x0a
        /*0072*/ 	.short	(.L_23 - .L_22)
	.align		4
.L_22:
        /*0074*/ 	.word	index@(.nv.constant0.triton_poi_fused_convolution_55)
        /*0078*/ 	.short	0x0210
        /*007a*/ 	.short	0x0018


	//----- nvinfo : EIATTR_SW_WAR
	.align		4
.L_23:
        /*007c*/ 	.byte	0x04, 0x36
        /*007e*/ 	.short	(.L_25 - .L_24)
.L_24:
        /*0080*/ 	.word	0x00000008
.L_25:


//--------------------- .nv.callgraph             --------------------------
	.section	.nv.callgraph,"",@"SHT_CUDA_CALLGRAPH"
	.align	4
	.sectionentsize	8
	.align		4
        /*0000*/ 	.word	0x00000000
	.align		4
        /*0004*/ 	.word	0xffffffff
	.align		4
        /*0008*/ 	.word	0x00000000
	.align		4
        /*000c*/ 	.word	0xfffffffe
	.align		4
        /*0010*/ 	.word	0x00000000
	.align		4
        /*0014*/ 	.word	0xfffffffd
	.align		4
        /*0018*/ 	.word	0x00000000
	.align		4
        /*001c*/ 	.word	0xfffffffc


//--------------------- .text.triton_poi_fused_convolution_55 --------------------------
	.section	.text.triton_poi_fused_convolution_55,"ax",@progbits
	.sectionflags	@"SHF_BARRIERS=1"
	.align	128
        .global         triton_poi_fused_convolution_55
        .type           triton_poi_fused_convolution_55,@function
        .size           triton_poi_fused_convolution_55,(.L_x_1 - triton_poi_fused_convolution_55)
        .other          triton_poi_fused_convolution_55,@"STO_CUDA_ENTRY STV_DEFAULT"
triton_poi_fused_convolution_55:
.text.triton_poi_fused_convolution_55:
[----:B------:R-:W0:Y:S02]  /*0000*/  LDC R1, c[0x0][0x28] ;  /* 0x00000a00ff017b82 */ /* 0x000e240000000800 */
[----:B------:R-:W1:Y:S01]  /*0010*/  S2R R2, SR_TID.X ;  /* 0x0000000000027919 */ /* 0x000e620000002100 */
[----:B------:R-:W2:Y:S01]  /*0020*/  LDC.64 R8, c[0x0][0x210] ;  /* 0x00008400ff087b82 */ /* 0x000ea20000000a00 */
[----:B------:R-:W-:Y:S01]  /*0030*/  ULDC.64 UR6, c[0x0][0x208] ;  /* 0x0000820000067ab9 */ /* 0x000fe20000000a00 */
[----:B------:R-:W3:Y:S01]  /*0040*/  S2R R16, SR_CTAID.Y ;  /* 0x0000000000107919 */ /* 0x000ee20000002600 */
[----:B------:R-:W4:Y:S01]  /*0050*/  S2R R0, SR_CTAID.X ;  /* 0x0000000000007919 */ /* 0x000f220000002500 */
[----:B-1----:R-:W-:Y:S01]  /*0060*/  SHF.R.U32.HI R13, RZ, 0x2, R2 ;  /* 0x00000002ff0d7819 */ /* 0x002fe20000011602 */
[----:B------:R-:W-:Y:S02]  /*0070*/  IMAD.SHL.U32 R3, R2, 0x4, RZ ;  /* 0x0000000402037824 */ /* 0x000fe400078e00ff */
[----:B---3--:R-:W-:Y:S01]  /*0080*/  IMAD.SHL.U32 R16, R16, 0x40, RZ ;  /* 0x0000004010107824 */ /* 0x008fe200078e00ff */
[----:B------:R-:W-:Y:S01]  /*0090*/  SGXT.U32 R13, R13, 0x5 ;  /* 0x000000050d0d781a */ /* 0x000fe20000000000 */
[----:B----4-:R-:W-:-:S03]  /*00a0*/  IMAD.SHL.U32 R0, R0, 0x10, RZ ;  /* 0x0000001000007824 */ /* 0x010fc600078e00ff */
[----:B------:R-:W-:Y:S02]  /*00b0*/  LOP3.LUT R4, R16, R13, RZ, 0xfc, !PT ;  /* 0x0000000d10047212 */ /* 0x000fe400078efcff */
[----:B------:R-:W-:Y:S02]  /*00c0*/  LOP3.LUT R10, R16, 0x20, R13, 0xfe, !PT ;  /* 0x00000020100a7812 */ /* 0x000fe400078efe0d */
[----:B------:R-:W-:Y:S01]  /*00d0*/  LOP3.LUT R14, R0, 0xc, R3, 0xf8, !PT ;  /* 0x0000000c000e7812 */ /* 0x000fe200078ef803 */
[----:B------:R-:W-:-:S03]  /*00e0*/  IMAD.HI R5, R4, 0x4ec4ec4f, RZ ;  /* 0x4ec4ec4f04057827 */ /* 0x000fc600078e02ff */
[----:B------:R-:W-:Y:S01]  /*00f0*/  ISETP.GE.AND P0, PT, R14, 0x10, PT ;  /* 0x000000100e00780c */ /* 0x000fe20003f06270 */
[----:B------:R-:W-:Y:S01]  /*0100*/  IMAD.HI R7, R10, 0x4ec4ec4f, RZ ;  /* 0x4ec4ec4f0a077827 */ /* 0x000fe200078e02ff */
[----:B------:R-:W-:Y:S02]  /*0110*/  SHF.R.U32.HI R6, RZ, 0x1f, R5 ;  /* 0x0000001fff067819 */ /* 0x000fe40000011605 */
[----:B------:R-:W-:Y:S01]  /*0120*/  ISETP.LT.AND P1, PT, R4, 0x340, !P0 ;  /* 0x000003400400780c */ /* 0x000fe20004721270 */
[----:B------:R-:W-:Y:S01]  /*0130*/  VIADD R11, R14, 0x1a00 ;  /* 0x00001a000e0b7836 */ /* 0x000fe20000000000 */
[----:B------:R-:W-:Y:S02]  /*0140*/  SHF.R.U32.HI R12, RZ, 0x1f, R7 ;  /* 0x0000001fff0c7819 */ /* 0x000fe40000011607 */
[----:B------:R-:W-:Y:S02]  /*0150*/  LEA.HI.SX32 R5, R5, R6, 0x1a ;  /* 0x0000000605057211 */ /* 0x000fe400078fd2ff */
[----:B------:R-:W-:-:S02]  /*0160*/  LEA.HI.SX32 R7, R7, R12, 0x1a ;  /* 0x0000000c07077211 */ /* 0x000fc400078fd2ff */
[----:B------:R-:W-:Y:S01]  /*0170*/  ISETP.LT.AND P0, PT, R10, 0x340, !P0 ;  /* 0x000003400a00780c */ /* 0x000fe20004701270 */
[----:B------:R-:W-:Y:S02]  /*0180*/  IMAD R6, R5, -0xd0, R4 ;  /* 0xffffff3005067824 */ /* 0x000fe400078e0204 */
[C---:B------:R-:W-:Y:S02]  /*0190*/  IMAD R12, R7.reuse, -0xd0, R10 ;  /* 0xffffff30070c7824 */ /* 0x040fe400078e020a */
[--C-:B------:R-:W-:Y:S02]  /*01a0*/  IMAD R6, R6, 0x10, R11.reuse ;  /* 0x0000001006067824 */ /* 0x100fe400078e020b */
[----:B------:R-:W-:Y:S02]  /*01b0*/  IMAD R12, R7, 0x340, R12 ;  /* 0x00000340070c7824 */ /* 0x000fe400078e020c */
[----:B------:R-:W-:Y:S01]  /*01c0*/  IMAD R15, R5, 0x3400, R6 ;  /* 0x00003400050f7824 */ /* 0x000fe200078e0206 */
[----:B------:R-:W-:Y:S01]  /*01d0*/  CS2R R4, SRZ ;  /* 0x0000000000047805 */ /* 0x000fe2000001ff00 */
[----:B------:R-:W-:Y:S01]  /*01e0*/  IMAD.U32 R19, R12, 0x10, R11 ;  /* 0x000000100c137824 */ /* 0x000fe200078e000b */
[----:B------:R-:W-:Y:S01]  /*01f0*/  CS2R R6, SRZ ;  /* 0x0000000000067805 */ /* 0x000fe2000001ff00 */
[----:B--2---:R-:W-:Y:S01]  /*0200*/  IMAD.WIDE R14, R15, 0x4, R8 ;  /* 0x000000040f0e7825 */ /* 0x004fe200078e0208 */
[----:B------:R-:W-:-:S03]  /*0210*/  CS2R R10, SRZ ;  /* 0x00000000000a7805 */ /* 0x000fc6000001ff00 */
[----:B------:R-:W-:Y:S01]  /*0220*/  IMAD.WIDE R18, R19, 0x4, R8 ;  /* 0x0000000413127825 */ /* 0x000fe200078e0208 */
[----:B------:R-:W-:Y:S01]  /*0230*/  CS2R R8, SRZ ;  /* 0x0000000000087805 */ /* 0x000fe2000001ff00 */
[----:B------:R1:W2:Y:S05]  /*0240*/  @P1 LDG.E.EL.128 R4, desc[UR6][R14.64] ;  /* 0x000000060e041981 */ /* 0x0002aa000c2e1d00 */
[----:B------:R3:W4:Y:S01]  /*0250*/  @P0 LDG.E.EL.128 R8, desc[UR6][R18.64] ;  /* 0x0000000612080981 */ /* 0x000722000c2e1d00 */
[----:B------:R-:W5:Y:S01]  /*0260*/  S2UR UR5, SR_CgaCtaId ;  /* 0x00000000000579c3 */ /* 0x000f620000008800 */
[C---:B------:R-:W-:Y:S01]  /*0270*/  IMAD.SHL.U32 R12, R2.reuse, 0x100, RZ ;  /* 0x00000100020c7824 */ /* 0x040fe200078e00ff */
[----:B------:R-:W-:Y:S01]  /*0280*/  UMOV UR4, 0x400 ;  /* 0x0000040000047882 */ /* 0x000fe20000000000 */
[----:B------:R-:W-:-:S03]  /*0290*/  LOP3.LUT R24, R2, 0x70, RZ, 0xc0, !PT ;  /* 0x0000007002187812 */ /* 0x000fc600078ec0ff */
[----:B------:R-:W-:-:S04]  /*02a0*/  LOP3.LUT R12, R12, 0x300, RZ, 0xc0, !PT ;  /* 0x000003000c0c7812 */ /* 0x000fc800078ec0ff */
[C---:B-1----:R-:W-:Y:S02]  /*02b0*/  LOP3.LUT R14, R12.reuse, 0x40, RZ, 0xfc, !PT ;  /* 0x000000400c0e7812 */ /* 0x042fe400078efcff */
[C---:B------:R-:W-:Y:S02]  /*02c0*/  LOP3.LUT R15, R12.reuse, 0x80, RZ, 0xfc, !PT ;  /* 0x000000800c0f7812 */ /* 0x040fe400078efcff */
[C---:B------:R-:W-:Y:S02]  /*02d0*/  LOP3.LUT R13, R12.reuse, R13, RZ, 0xfc, !PT ;  /* 0x0000000d0c0d7212 */ /* 0x040fe400078efcff */
[----:B------:R-:W-:Y:S01]  /*02e0*/  LOP3.LUT R17, R12, 0xc0, RZ, 0xfc, !PT ;  /* 0x000000c00c117812 */ /* 0x000fe200078efcff */
[----:B-----5:R-:W-:-:S06]  /*02f0*/  UPRMT UR4, UR5, 0x654, UR4 ;  /* 0x0000065405047896 */ /* 0x020fcc0008000004 */
[----:B------:R-:W-:Y:S01]  /*0300*/  LEA.HI R12, R12, UR4, RZ, 0x1e ;  /* 0x000000040c0c7c11 */ /* 0x000fe2000f8ff0ff */
[----:B------:R-:W-:Y:S01]  /*0310*/  VIADD R24, R24, UR4 ;  /* 0x0000000418187c36 */ /* 0x000fe20008000000 */
[----:B------:R-:W-:Y:S02]  /*0320*/  LEA.HI R14, R14, UR4, RZ, 0x1e ;  /* 0x000000040e0e7c11 */ /* 0x000fe4000f8ff0ff */
[----:B------:R-:W-:Y:S01]  /*0330*/  LEA.HI R20, R15, UR4, RZ, 0x1e ;  /* 0x000000040f147c11 */ /* 0x000fe2000f8ff0ff */
[----:B------:R-:W-:Y:S01]  /*0340*/  IMAD R21, R13, 0x4, R12 ;  /* 0x000000040d157824 */ /* 0x000fe200078e020c */
[----:B------:R-:W-:Y:S01]  /*0350*/  LEA.HI R22, R17, UR4, RZ, 0x1e ;  /* 0x0000000411167c11 */ /* 0x000fe2000f8ff0ff */
[----:B---3--:R-:W-:Y:S01]  /*0360*/  IMAD R18, R13, 0x4, R14 ;  /* 0x000000040d127824 */ /* 0x008fe200078e020e */
[----:B------:R-:W-:Y:S01]  /*0370*/  LOP3.LUT R17, R3, 0x1fc, RZ, 0xc0, !PT ;  /* 0x000001fc03117812 */ /* 0x000fe200078ec0ff */
[C---:B------:R-:W-:Y:S01]  /*0380*/  IMAD R23, R13.reuse, 0x4, R20 ;  /* 0x000000040d177824 */ /* 0x040fe200078e0214 */
[----:B------:R-:W-:Y:S01]  /*0390*/  LOP3.LUT R3, R16, 0x3c, R3, 0xf8, !PT ;  /* 0x0000003c10037812 */ /* 0x000fe200078ef803 */
[----:B------:R-:W-:-:S02]  /*03a0*/  IMAD R22, R13, 0x4, R22 ;  /* 0x000000040d167824 */ /* 0x000fc400078e0216 */
[----:B------:R-:W-:Y:S01]  /*03b0*/  IMAD R12, R17, 0x4, R24 ;  /* 0x00000004110c7824 */ /* 0x000fe200078e0218 */
[C---:B------:R-:W-:Y:S01]  /*03c0*/  ISETP.GE.AND P0, PT, R3.reuse, 0x340, PT ;  /* 0x000003400300780c */ /* 0x040fe20003f06270 */
[----:B------:R-:W-:-:S05]  /*03d0*/  IMAD.HI R16, R3, 0x4ec4ec4f, RZ ;  /* 0x4ec4ec4f03107827 */ /* 0x000fca00078e02ff */
[----:B------:R-:W-:-:S04]  /*03e0*/  SHF.R.U32.HI R19, RZ, 0x1f, R16 ;  /* 0x0000001fff137819 */ /* 0x000fc80000011610 */
[----:B------:R-:W-:-:S05]  /*03f0*/  LEA.HI.SX32 R16, R16, R19, 0x1a ;  /* 0x0000001310107211 */ /* 0x000fca00078fd2ff */
[----:B------:R-:W-:-:S04]  /*0400*/  IMAD R3, R16, -0xd0, R3 ;  /* 0xffffff3010037824 */ /* 0x000fc800078e0203 */
[----:B------:R-:W-:Y:S01]  /*0410*/  IMAD R16, R16, 0xd00, R3 ;  /* 0x00000d0010107824 */ /* 0x000fe200078e0203 */
[----:B--2---:R-:W-:Y:S04]  /*0420*/  STS [R21], R4 ;  /* 0x0000000415007388 */ /* 0x004fe80000000800 */
[----:B------:R1:W-:Y:S04]  /*0430*/  STS [R18+0x100], R5 ;  /* 0x0001000512007388 */ /* 0x0003e80000000800 */
[----:B------:R-:W-:Y:S04]  /*0440*/  STS [R23+0x200], R6 ;  /* 0x0002000617007388 */ /* 0x000fe80000000800 */
[----:B------:R2:W-:Y:S01]  /*0450*/  STS [R22+0x300], R7 ;  /* 0x0003000716007388 */ /* 0x0005e20000000800 */
[----:B-1----:R-:W1:Y:S03]  /*0460*/  LDC.64 R4, c[0x0][0x218] ;  /* 0x00008600ff047b82 */ /* 0x002e660000000a00 */
[----:B----4-:R-:W-:Y:S04]  /*0470*/  STS [R21+0x80], R8 ;  /* 0x0000800815007388 */ /* 0x010fe80000000800 */
[----:B------:R-:W-:Y:S01]  /*0480*/  STS [R18+0x180], R9 ;  /* 0x0001800912007388 */ /* 0x000fe20000000800 */
[----:B--2---:R-:W-:-:S03]  /*0490*/  SHF.R.U32.HI R7, RZ, 0x4, R2 ;  /* 0x00000004ff077819 */ /* 0x004fc60000011602 */
[----:B------:R-:W-:Y:S01]  /*04a0*/  STS [R23+0x280], R10 ;  /* 0x0002800a17007388 */ /* 0x000fe20000000800 */
[----:B------:R-:W-:Y:S02]  /*04b0*/  LOP3.LUT R2, R17, 0x200, RZ, 0xfc, !PT ;  /* 0x0000020011027812 */ /* 0x000fe400078efcff */
[----:B------:R-:W-:Y:S01]  /*04c0*/  SGXT.U32 R7, R7, 0x3 ;  /* 0x000000030707781a */ /* 0x000fe20000000000 */
[----:B------:R-:W-:Y:S01]  /*04d0*/  STS [R22+0x380], R11 ;  /* 0x0003800b16007388 */ /* 0x000fe20000000800 */
[----:B------:R-:W-:Y:S02]  /*04e0*/  SHF.R.U32.HI R2, RZ, 0x2, R2 ;  /* 0x00000002ff027819 */ /* 0x000fe40000011602 */
[----:B------:R-:W-:Y:S01]  /*04f0*/  LOP3.LUT R7, R0, R7, RZ, 0xfc, !PT ;  /* 0x0000000700077212 */ /* 0x000fe200078efcff */
[----:B------:R-:W-:Y:S01]  /*0500*/  BAR.SYNC.DEFER_BLOCKING 0x0 ;  /* 0x0000000000007b1d */ /* 0x000fe20000010000 */
[----:B------:R-:W-:Y:S02]  /*0510*/  LOP3.LUT R2, R2, 0xf0, RZ, 0xc0, !PT ;  /* 0x000000f002027812 */ /* 0x000fe400078ec0ff */
[----:B------:R-:W-:-:S02]  /*0520*/  LOP3.LUT R0, R7, 0x8, RZ, 0xfc, !PT ;  /* 0x0000000807007812 */ /* 0x000fc400078efcff */
[C---:B------:R-:W-:Y:S01]  /*0530*/  ISETP.LT.AND P1, PT, R7.reuse, 0x10, !P0 ;  /* 0x000000100700780c */ /* 0x040fe20004721270 */
[----:B------:R-:W-:Y:S01]  /*0540*/  IMAD R7, R7, 0xd0, R16 ;  /* 0x000000d007077824 */ /* 0x000fe200078e0210 */
[----:B------:R-:W-:Y:S01]  /*0550*/  ISETP.LT.AND P0, PT, R0, 0x10, !P0 ;  /* 0x000000100000780c */ /* 0x000fe20004701270 */
[----:B------:R-:W-:Y:S02]  /*0560*/  VIADD R0, R2, UR4 ;  /* 0x0000000402007c36 */ /* 0x000fe40008000000 */
[----:B-1----:R-:W-:-:S04]  /*0570*/  IMAD.WIDE R2, R7, 0x4, R4 ;  /* 0x0000000407027825 */ /* 0x002fc800078e0204 */
[----:B------:R-:W-:Y:S01]  /*0580*/  IMAD R0, R17, 0x4, R0 ;  /* 0x0000000411007824 */ /* 0x000fe200078e0200 */
[----:B------:R-:W1:Y:S04]  /*0590*/  LDS.128 R12, [R12] ;  /* 0x000000000c0c7984 */ /* 0x000e680000000c00 */
[----:B-1----:R1:W-:Y:S01]  /*05a0*/  @P1 STG.E.128 desc[UR6][R2.64], R12 ;  /* 0x0000000c02001986 */ /* 0x0023e2000c101d06 */
[----:B------:R-:W-:Y:S05]  /*05b0*/  @!P0 EXIT ;  /* 0x000000000000894d */ /* 0x000fea0003800000 */
[----:B------:R-:W0:Y:S01]  /*05c0*/  LDS.128 R8, [R0+0x800] ;  /* 0x0008000000087984 */ /* 0x000e220000000c00 */
[----:B------:R-:W-:-:S04]  /*05d0*/  VIADD R7, R7, 0x680 ;  /* 0x0000068007077836 */ /* 0x000fc80000000000 */
[----:B------:R-:W-:-:S05]  /*05e0*/  IMAD.WIDE R4, R7, 0x4, R4 ;  /* 0x0000000407047825 */ /* 0x000fca00078e0204 */
[----:B0-----:R-:W-:Y:S01]  /*05f0*/  STG.E.128 desc[UR6][R4.64], R8 ;  /* 0x0000000804007986 */ /* 0x001fe2000c101d06 */
[----:B------:R-:W-:Y:S05]  /*0600*/  EXIT ;  /* 0x000000000000794d */ /* 0x000fea0003800000 */
.L_x_0:
[----:B------:R-:W-:-:S00]  /*0610*/  BRA `(.L_x_0) ;  /* 0xfffffffc00fc7947 */ /* 0x000fc0000383ffff */
[----:B------:R-:W-:-:S00]  /*0620*/  NOP ;  /* 0x0000000000007918 */ /* 0x000fc00000000000 */
        /* <DEDUP_REMOVED lines=13> */
.L_x_1:


//--------------------- .nv.shared.triton_poi_fused_convolution_55 --------------------------
	.section	.nv.shared.triton_poi_fused_convolution_55,"aw",@nobits
	.sectionflags	@""
	.align	16
	.zero		1024


//--------------------- .nv.constant0.triton_poi_fused_convolution_55 --------------------------
	.section	.nv.constant0.triton_poi_fused_convolution_55,"a",@progbits
	.sectionflags	@""
	.align	4
.nv.constant0.triton_poi_fused_convolution_55:
	.zero		552
